//
// Generated by NVIDIA NVVM Compiler
//
// Compiler Build ID: CL-36424714
// Cuda compilation tools, release 13.0, V13.0.88
// Based on NVVM 20.0.0
//

.version 9.0
.target sm_100
.address_size 64

	// .globl	_Z12conv1dKernelPKfS0_Pfii

.visible .entry _Z12conv1dKernelPKfS0_Pfii(
	.param .u64 .ptr .align 1 _Z12conv1dKernelPKfS0_Pfii_param_0,
	.param .u64 .ptr .align 1 _Z12conv1dKernelPKfS0_Pfii_param_1,
	.param .u64 .ptr .align 1 _Z12conv1dKernelPKfS0_Pfii_param_2,
	.param .u32 _Z12conv1dKernelPKfS0_Pfii_param_3,
	.param .u32 _Z12conv1dKernelPKfS0_Pfii_param_4
)
{
	.reg .pred 	%p<11>;
	.reg .b32 	%r<41>;
	.reg .b32 	%f<68>;
	.reg .b64 	%rd<27>;

	ld.param.u64 	%rd6, [_Z12conv1dKernelPKfS0_Pfii_param_0];
	ld.param.u64 	%rd7, [_Z12conv1dKernelPKfS0_Pfii_param_1];
	ld.param.u64 	%rd5, [_Z12conv1dKernelPKfS0_Pfii_param_2];
	ld.param.u32 	%r19, [_Z12conv1dKernelPKfS0_Pfii_param_3];
	ld.param.u32 	%r18, [_Z12conv1dKernelPKfS0_Pfii_param_4];
	cvta.to.global.u64 	%rd1, %rd7;
	cvta.to.global.u64 	%rd2, %rd6;
	mov.u32 	%r20, %ctaid.x;
	mov.u32 	%r21, %ntid.x;
	mov.u32 	%r22, %tid.x;
	mad.lo.s32 	%r1, %r20, %r21, %r22;
	sub.s32 	%r23, %r19, %r18;
	setp.gt.s32 	%p1, %r1, %r23;
	@%p1 bra 	$L__BB0_14;
	setp.lt.s32 	%p2, %r18, 1;
	mov.f32 	%f67, 0f00000000;
	@%p2 bra 	$L__BB0_13;
	and.b32  	%r2, %r18, 7;
	setp.lt.u32 	%p3, %r18, 8;
	mov.f32 	%f67, 0f00000000;
	mov.b32 	%r39, 0;
	@%p3 bra 	$L__BB0_5;
	and.b32  	%r39, %r18, 2147483640;
	neg.s32 	%r37, %r39;
	add.s64 	%rd3, %rd2, 16;
	add.s64 	%rd4, %rd1, -12;
	add.s32 	%r35, %r18, -1;
	mov.f32 	%f67, 0f00000000;
	mov.u32 	%r36, %r1;
$L__BB0_4:
	.pragma "nounroll";
	mul.wide.s32 	%rd8, %r36, 4;
	add.s64 	%rd9, %rd3, %rd8;
	mul.wide.s32 	%rd10, %r35, 4;
	add.s64 	%rd11, %rd4, %rd10;
	ld.global.f32 	%f17, [%rd9+-16];
	ld.global.f32 	%f18, [%rd11+12];
	fma.rn.f32 	%f19, %f17, %f18, %f67;
	ld.global.f32 	%f20, [%rd9+-12];
	ld.global.f32 	%f21, [%rd11+8];
	fma.rn.f32 	%f22, %f20, %f21, %f19;
	ld.global.f32 	%f23, [%rd9+-8];
	ld.global.f32 	%f24, [%rd11+4];
	fma.rn.f32 	%f25, %f23, %f24, %f22;
	ld.global.f32 	%f26, [%rd9+-4];
	ld.global.f32 	%f27, [%rd11];
	fma.rn.f32 	%f28, %f26, %f27, %f25;
	ld.global.f32 	%f29, [%rd9];
	ld.global.f32 	%f30, [%rd11+-4];
	fma.rn.f32 	%f31, %f29, %f30, %f28;
	ld.global.f32 	%f32, [%rd9+4];
	ld.global.f32 	%f33, [%rd11+-8];
	fma.rn.f32 	%f34, %f32, %f33, %f31;
	ld.global.f32 	%f35, [%rd9+8];
	ld.global.f32 	%f36, [%rd11+-12];
	fma.rn.f32 	%f37, %f35, %f36, %f34;
	ld.global.f32 	%f38, [%rd9+12];
	ld.global.f32 	%f39, [%rd11+-16];
	fma.rn.f32 	%f67, %f38, %f39, %f37;
	add.s32 	%r37, %r37, 8;
	add.s32 	%r36, %r36, 8;
	add.s32 	%r35, %r35, -8;
	setp.ne.s32 	%p4, %r37, 0;
	@%p4 bra 	$L__BB0_4;
$L__BB0_5:
	setp.eq.s32 	%p5, %r2, 0;
	@%p5 bra 	$L__BB0_13;
	and.b32  	%r13, %r18, 3;
	setp.lt.u32 	%p6, %r2, 4;
	@%p6 bra 	$L__BB0_8;
	add.s32 	%r25, %r39, %r1;
	mul.wide.s32 	%rd12, %r25, 4;
	add.s64 	%rd13, %rd2, %rd12;
	ld.global.f32 	%f41, [%rd13];
	not.b32 	%r26, %r39;
	add.s32 	%r27, %r18, %r26;
	mul.wide.s32 	%rd14, %r27, 4;
	add.s64 	%rd15, %rd1, %rd14;
	ld.global.f32 	%f42, [%rd15];
	fma.rn.f32 	%f43, %f41, %f42, %f67;
	ld.global.f32 	%f44, [%rd13+4];
	ld.global.f32 	%f45, [%rd15+-4];
	fma.rn.f32 	%f46, %f44, %f45, %f43;
	ld.global.f32 	%f47, [%rd13+8];
	ld.global.f32 	%f48, [%rd15+-8];
	fma.rn.f32 	%f49, %f47, %f48, %f46;
	ld.global.f32 	%f50, [%rd13+12];
	ld.global.f32 	%f51, [%rd15+-12];
	fma.rn.f32 	%f67, %f50, %f51, %f49;
	add.s32 	%r39, %r39, 4;
$L__BB0_8:
	setp.eq.s32 	%p7, %r13, 0;
	@%p7 bra 	$L__BB0_13;
	setp.eq.s32 	%p8, %r13, 1;
	@%p8 bra 	$L__BB0_11;
	add.s32 	%r28, %r39, %r1;
	mul.wide.s32 	%rd16, %r28, 4;
	add.s64 	%rd17, %rd2, %rd16;
	ld.global.f32 	%f53, [%rd17];
	not.b32 	%r29, %r39;
	add.s32 	%r30, %r18, %r29;
	mul.wide.s32 	%rd18, %r30, 4;
	add.s64 	%rd19, %rd1, %rd18;
	ld.global.f32 	%f54, [%rd19];
	fma.rn.f32 	%f55, %f53, %f54, %f67;
	ld.global.f32 	%f56, [%rd17+4];
	ld.global.f32 	%f57, [%rd19+-4];
	fma.rn.f32 	%f67, %f56, %f57, %f55;
	add.s32 	%r39, %r39, 2;
$L__BB0_11:
	and.b32  	%r31, %r18, 1;
	setp.eq.b32 	%p9, %r31, 1;
	not.pred 	%p10, %p9;
	@%p10 bra 	$L__BB0_13;
	add.s32 	%r32, %r39, %r1;
	mul.wide.s32 	%rd20, %r32, 4;
	add.s64 	%rd21, %rd2, %rd20;
	ld.global.f32 	%f58, [%rd21];
	not.b32 	%r33, %r39;
	add.s32 	%r34, %r18, %r33;
	mul.wide.s32 	%rd22, %r34, 4;
	add.s64 	%rd23, %rd1, %rd22;
	ld.global.f32 	%f59, [%rd23];
	fma.rn.f32 	%f67, %f58, %f59, %f67;
$L__BB0_13:
	cvta.to.global.u64 	%rd24, %rd5;
	mul.wide.s32 	%rd25, %r1, 4;
	add.s64 	%rd26, %rd24, %rd25;
	st.global.f32 	[%rd26], %f67;
$L__BB0_14:
	ret;

}


// ===== COMPILED SASS (sm_100) =====

	.target	sm_100

	.elftype	@"ET_EXEC"


//--------------------- .note.nv.tkinfo           --------------------------
	.section	.note.nv.tkinfo,"",@"SHT_NOTE"
	.sectionflags	@"SHF_NOTE_NV_TKINFO"
	.tkinfo
        /*0018*/ 	.word	0x00000002
        /*0030*/ 	.string	""
        /*0030*/ 	.string	"ptxas"
        /*0030*/ 	.string	"Cuda compilation tools, release 13.0, V13.0.88"
        /*0030*/ 	.string	"Build cuda_13.0.r13.0/compiler.36424714_0"
        /*0030*/ 	.string	"-arch sm_100 -m 64 "



//--------------------- .note.nv.cuinfo           --------------------------
	.section	.note.nv.cuinfo,"",@"SHT_NOTE"
	.sectionflags	@"SHF_NOTE_NV_CUINFO"
        /*0018*/ 	.short	0x0002
        /*001a*/ 	.short	0x0064
        /*001c*/ 	.short	0x0082
	.zero		2


//--------------------- .nv.info                  --------------------------
	.section	.nv.info,"",@"SHT_CUDA_INFO"
	.align	4


	//----- nvinfo : EIATTR_REGCOUNT
	.align		4
        /*0000*/ 	.byte	0x04, 0x2f
        /*0002*/ 	.short	(.L_1 - .L_0)
	.align		4
.L_0:
        /*0004*/ 	.word	index@(_Z12conv1dKernelPKfS0_Pfii)
        /*0008*/ 	.word	0x0000001f


	//----- nvinfo : EIATTR_FRAME_SIZE
	.align		4
.L_1:
        /*000c*/ 	.byte	0x04, 0x11
        /*000e*/ 	.short	(.L_3 - .L_2)
	.align		4
.L_2:
        /*0010*/ 	.word	index@(_Z12conv1dKernelPKfS0_Pfii)
        /*0014*/ 	.word	0x00000000


	//----- nvinfo : EIATTR_MIN_STACK_SIZE
	.align		4
.L_3:
        /*0018*/ 	.byte	0x04, 0x12
        /*001a*/ 	.short	(.L_5 - .L_4)
	.align		4
.L_4:
        /*001c*/ 	.word	index@(_Z12conv1dKernelPKfS0_Pfii)
        /*0020*/ 	.word	0x00000000
.L_5:


//--------------------- .nv.compat                --------------------------
	.section	.nv.compat,"",@"SHT_CUDA_COMPAT_INFO"
	.align	4
        /*0000*/ 	.byte	0x02, 0x09, 0x00, 0x00, 0x02, 0x02, 0x01, 0x00, 0x02, 0x05, 0x05, 0x00, 0x03, 0x07, 0x01, 0x01
        /*0010*/ 	.byte	0x02, 0x03, 0x00, 0x00, 0x02, 0x06, 0x01, 0x00, 0x04, 0x0b, 0x08, 0x00, 0x09, 0x00, 0x00, 0x00
        /*0020*/ 	.byte	0x00, 0x00, 0x00, 0x00


//--------------------- .nv.info._Z12conv1dKernelPKfS0_Pfii --------------------------
	.section	.nv.info._Z12conv1dKernelPKfS0_Pfii,"",@"SHT_CUDA_INFO"
	.sectionflags	@""
	.align	4


	//----- nvinfo : EIATTR_CUDA_API_VERSION
	.align		4
        /*0000*/ 	.byte	0x04, 0x37
        /*0002*/ 	.short	(.L_7 - .L_6)
.L_6:
        /*0004*/ 	.word	0x00000082


	//----- nvinfo : EIATTR_KPARAM_INFO
	.align		4
.L_7:
        /*0008*/ 	.byte	0x04, 0x17
        /*000a*/ 	.short	(.L_9 - .L_8)
.L_8:
        /*000c*/ 	.word	0x00000000
        /*0010*/ 	.short	0x0004
        /*0012*/ 	.short	0x001c
        /*0014*/ 	.byte	0x00, 0xf0, 0x11, 0x00


	//----- nvinfo : EIATTR_KPARAM_INFO
	.align		4
.L_9:
        /*0018*/ 	.byte	0x04, 0x17
        /*001a*/ 	.short	(.L_11 - .L_10)
.L_10:
        /*001c*/ 	.word	0x00000000
        /*0020*/ 	.short	0x0003
        /*0022*/ 	.short	0x0018
        /*0024*/ 	.byte	0x00, 0xf0, 0x11, 0x00


	//----- nvinfo : EIATTR_KPARAM_INFO
	.align		4
.L_11:
        /*0028*/ 	.byte	0x04, 0x17
        /*002a*/ 	.short	(.L_13 - .L_12)
.L_12:
        /*002c*/ 	.word	0x00000000
        /*0030*/ 	.short	0x0002
        /*0032*/ 	.short	0x0010
        /*0034*/ 	.byte	0x00, 0xf5, 0x21, 0x00


	//----- nvinfo : EIATTR_KPARAM_INFO
	.align		4
.L_13:
        /*0038*/ 	.byte	0x04, 0x17
        /*003a*/ 	.short	(.L_15 - .L_14)
.L_14:
        /*003c*/ 	.word	0x00000000
        /*0040*/ 	.short	0x0001
        /*0042*/ 	.short	0x0008
        /*0044*/ 	.byte	0x00, 0xf5, 0x21, 0x00


	//----- nvinfo : EIATTR_KPARAM_INFO
	.align		4
.L_15:
        /*0048*/ 	.byte	0x04, 0x17
        /*004a*/ 	.short	(.L_17 - .L_16)
.L_16:
        /*004c*/ 	.word	0x00000000
        /*0050*/ 	.short	0x0000
        /*0052*/ 	.short	0x0000
        /*0054*/ 	.byte	0x00, 0xf5, 0x21, 0x00


	//----- nvinfo : EIATTR_SPARSE_MMA_MASK
	.align		4
.L_17:
        /*0058*/ 	.byte	0x03, 0x50
        /*005a*/ 	.short	0x0000


	//----- nvinfo : EIATTR_MAXREG_COUNT
	.align		4
        /*005c*/ 	.byte	0x03, 0x1b
        /*005e*/ 	.short	0x00ff


	//----- nvinfo : EIATTR_MERCURY_ISA_VERSION
	.align		4
        /*0060*/ 	.byte	0x03, 0x5f
        /*0062*/ 	.short	0x0101


	//----- nvinfo : EIATTR_VRC_CTA_INIT_COUNT
	.align		4
        /*0064*/ 	.byte	0x02, 0x4a
	.zero		1
	.zero		1


	//----- nvinfo : EIATTR_EXIT_INSTR_OFFSETS
	.align		4
        /*0068*/ 	.byte	0x04, 0x1c
        /*006a*/ 	.short	(.L_19 - .L_18)


	//   ....[0]....
.L_18:
        /*006c*/ 	.word	0x00000080


	//   ....[1]....
        /*0070*/ 	.word	0x00000780


	//----- nvinfo : EIATTR_CBANK_PARAM_SIZE
	.align		4
.L_19:
        /*0074*/ 	.byte	0x03, 0x19
        /*0076*/ 	.short	0x0020


	//----- nvinfo : EIATTR_PARAM_CBANK
	.align		4
        /*0078*/ 	.byte	0x04, 0x0a
        /*007a*/ 	.short	(.L_21 - .L_20)
	.align		4
.L_20:
        /*007c*/ 	.word	index@(.nv.constant0._Z12conv1dKernelPKfS0_Pfii)
        /*0080*/ 	.short	0x0380
        /*0082*/ 	.short	0x0020


	//----- nvinfo : EIATTR_SW_WAR
	.align		4
.L_21:
        /*0084*/ 	.byte	0x04, 0x36
        /*0086*/ 	.short	(.L_23 - .L_22)
.L_22:
        /*0088*/ 	.word	0x00000008
.L_23:


//--------------------- .nv.callgraph             --------------------------
	.section	.nv.callgraph,"",@"SHT_CUDA_CALLGRAPH"
	.align	4
	.sectionentsize	8
	.align		4
        /*0000*/ 	.word	0x00000000
	.align		4
        /*0004*/ 	.word	0xffffffff
	.align		4
        /*0008*/ 	.word	0x00000000
	.align		4
        /*000c*/ 	.word	0xfffffffe
	.align		4
        /*0010*/ 	.word	0x00000000
	.align		4
        /*0014*/ 	.word	0xfffffffd
	.align		4
        /*0018*/ 	.word	0x00000000
	.align		4
        /*001c*/ 	.word	0xfffffffc


//--------------------- .text._Z12conv1dKernelPKfS0_Pfii --------------------------
	.section	.text._Z12conv1dKernelPKfS0_Pfii,"ax",@progbits
	.align	128
        .global         _Z12conv1dKernelPKfS0_Pfii
        .type           _Z12conv1dKernelPKfS0_Pfii,@function
        .size           _Z12conv1dKernelPKfS0_Pfii,(.L_x_5 - _Z12conv1dKernelPKfS0_Pfii)
        .other          _Z12conv1dKernelPKfS0_Pfii,@"STO_CUDA_ENTRY STV_DEFAULT"
_Z12conv1dKernelPKfS0_Pfii:
.text._Z12conv1dKernelPKfS0_Pfii:
[----:B------:R-:W-:Y:S01]  /*0000*/  LDC R1, c[0x0][0x37c] ;  /* 0x0000df00ff017b82 */ /* 0x000fe20000000800 */
[----:B------:R-:W0:Y:S07]  /*0010*/  S2R R5, SR_TID.X ;  /* 0x0000000000057919 */ /* 0x000e2e0000002100 */
[----:B------:R-:W0:Y:S08]  /*0020*/  S2UR UR4, SR_CTAID.X ;  /* 0x00000000000479c3 */ /* 0x000e300000002500 */
[----:B------:R-:W0:Y:S08]  /*0030*/  LDC R0, c[0x0][0x360] ;  /* 0x0000d800ff007b82 */ /* 0x000e300000000800 */
[----:B------:R-:W1:Y:S01]  /*0040*/  LDC.64 R2, c[0x0][0x398] ;  /* 0x0000e600ff027b82 */ /* 0x000e620000000a00 */
[----:B0-----:R-:W-:Y:S01]  /*0050*/  IMAD R0, R0, UR4, R5 ;  /* 0x0000000400007c24 */ /* 0x001fe2000f8e0205 */
[----:B-1----:R-:W-:-:S04]  /*0060*/  IADD3 R5, PT, PT, R2, -R3, RZ ;  /* 0x8000000302057210 */ /* 0x002fc80007ffe0ff */
[----:B------:R-:W-:-:S13]  /*0070*/  ISETP.GT.AND P0, PT, R0, R5, PT ;  /* 0x000000050000720c */ /* 0x000fda0003f04270 */
[----:B------:R-:W-:Y:S05]  /*0080*/  @P0 EXIT ;  /* 0x000000000000094d */ /* 0x000fea0003800000 */
[----:B------:R-:W-:Y:S01]  /*0090*/  ISETP.GE.AND P0, PT, R3, 0x1, PT ;  /* 0x000000010300780c */ /* 0x000fe20003f06270 */
[----:B------:R-:W0:Y:S01]  /*00a0*/  LDCU.64 UR12, c[0x0][0x358] ;  /* 0x00006b00ff0c77ac */ /* 0x000e220008000a00 */
[----:B------:R-:W-:-:S11]  /*00b0*/  HFMA2 R2, -RZ, RZ, 0, 0 ;  /* 0x00000000ff027431 */ /* 0x000fd600000001ff */
[----:B------:R-:W-:Y:S05]  /*00c0*/  @!P0 BRA `(.L_x_0) ;  /* 0x0000000400a08947 */ /* 0x000fea0003800000 */
[C---:B------:R-:W-:Y:S01]  /*00d0*/  ISETP.GE.U32.AND P1, PT, R3.reuse, 0x8, PT ;  /* 0x000000080300780c */ /* 0x040fe20003f26070 */
[----:B------:R-:W-:Y:S01]  /*00e0*/  IMAD.MOV.U32 R2, RZ, RZ, RZ ;  /* 0x000000ffff027224 */ /* 0x000fe200078e00ff */
[----:B------:R-:W-:Y:S02]  /*00f0*/  LOP3.LUT R24, R3, 0x7, RZ, 0xc0, !PT ;  /* 0x0000000703187812 */ /* 0x000fe400078ec0ff */
[----:B------:R-:W-:Y:S02]  /*0100*/  MOV R9, RZ ;  /* 0x000000ff00097202 */ /* 0x000fe40000000f00 */
[----:B------:R-:W-:-:S07]  /*0110*/  ISETP.NE.AND P0, PT, R24, RZ, PT ;  /* 0x000000ff1800720c */ /* 0x000fce0003f05270 */
[----:B------:R-:W-:Y:S06]  /*0120*/  @!P1 BRA `(.L_x_1) ;  /* 0x0000000000b49947 */ /* 0x000fec0003800000 */
[----:B------:R-:W1:Y:S01]  /*0130*/  LDCU.128 UR8, c[0x0][0x380] ;  /* 0x00007000ff0877ac */ /* 0x000e620008000c00 */
[C---:B------:R-:W-:Y:S01]  /*0140*/  LOP3.LUT R9, R3.reuse, 0x7ffffff8, RZ, 0xc0, !PT ;  /* 0x7ffffff803097812 */ /* 0x040fe200078ec0ff */
[----:B------:R-:W-:Y:S01]  /*0150*/  IMAD.MOV.U32 R2, RZ, RZ, RZ ;  /* 0x000000ffff027224 */ /* 0x000fe200078e00ff */
[----:B------:R-:W-:Y:S02]  /*0160*/  IADD3 R8, PT, PT, R3, -0x1, RZ ;  /* 0xffffffff03087810 */ /* 0x000fe40007ffe0ff */
[----:B------:R-:W-:Y:S02]  /*0170*/  MOV R11, R0 ;  /* 0x00000000000b7202 */ /* 0x000fe40000000f00 */
[----:B------:R-:W-:Y:S01]  /*0180*/  IADD3 R10, PT, PT, -R9, RZ, RZ ;  /* 0x000000ff090a7210 */ /* 0x000fe20007ffe1ff */
[----:B-1----:R-:W-:Y:S02]  /*0190*/  UIADD3 UR6, UP0, UPT, UR8, 0x10, URZ ;  /* 0x0000001008067890 */ /* 0x002fe4000ff1e0ff */
[----:B------:R-:W-:-:S02]  /*01a0*/  UIADD3 UR4, UP1, UPT, UR10, -0xc, URZ ;  /* 0xfffffff40a047890 */ /* 0x000fc4000ff3e0ff */
[----:B------:R-:W-:Y:S02]  /*01b0*/  UIADD3.X UR7, UPT, UPT, URZ, UR9, URZ, UP0, !UPT ;  /* 0x00000009ff077290 */ /* 0x000fe400087fe4ff */
[----:B------:R-:W-:-:S12]  /*01c0*/  UIADD3.X UR5, UPT, UPT, UR11, -0x1, URZ, UP1, !UPT ;  /* 0xffffffff0b057890 */ /* 0x000fd80008ffe4ff */
.L_x_2:
[----:B------:R-:W-:Y:S01]  /*01d0*/  MOV R5, UR7 ;  /* 0x0000000700057c02 */ /* 0x000fe20008000f00 */
[----:B------:R-:W-:Y:S01]  /*01e0*/  IMAD.U32 R4, RZ, RZ, UR6 ;  /* 0x00000006ff047e24 */ /* 0x000fe2000f8e00ff */
[----:B------:R-:W-:Y:S01]  /*01f0*/  MOV R6, UR4 ;  /* 0x0000000400067c02 */ /* 0x000fe20008000f00 */
[----:B------:R-:W-:Y:S02]  /*0200*/  IMAD.U32 R7, RZ, RZ, UR5 ;  /* 0x00000005ff077e24 */ /* 0x000fe4000f8e00ff */
[----:B------:R-:W-:-:S04]  /*0210*/  IMAD.WIDE R4, R11, 0x4, R4 ;  /* 0x000000040b047825 */ /* 0x000fc800078e0204 */
[----:B------:R-:W-:Y:S01]  /*0220*/  IMAD.WIDE R6, R8, 0x4, R6 ;  /* 0x0000000408067825 */ /* 0x000fe200078e0206 */
[----:B0-----:R-:W2:Y:S04]  /*0230*/  LDG.E R25, desc[UR12][R4.64+-0x10] ;  /* 0xfffff00c04197981 */ /* 0x001ea8000c1e1900 */
[----:B------:R-:W2:Y:S04]  /*0240*/  LDG.E R26, desc[UR12][R6.64+0xc] ;  /* 0x00000c0c061a7981 */ /* 0x000ea8000c1e1900 */
[----:B------:R-:W3:Y:S04]  /*0250*/  LDG.E R28, desc[UR12][R4.64+-0xc] ;  /* 0xfffff40c041c7981 */ /* 0x000ee8000c1e1900 */
[----:B------:R-:W3:Y:S04]  /*0260*/  LDG.E R27, desc[UR12][R6.64+0x8] ;  /* 0x0000080c061b7981 */ /* 0x000ee8000c1e1900 */
[----:B------:R-:W4:Y:S04]  /*0270*/  LDG.E R19, desc[UR12][R4.64+-0x8] ;  /* 0xfffff80c04137981 */ /* 0x000f28000c1e1900 */
[----:B------:R-:W4:Y:S04]  /*0280*/  LDG.E R20, desc[UR12][R6.64+0x4] ;  /* 0x0000040c06147981 */ /* 0x000f28000c1e1900 */
[----:B------:R-:W5:Y:S04]  /*0290*/  LDG.E R17, desc[UR12][R4.64+-0x4] ;  /* 0xfffffc0c04117981 */ /* 0x000f68000c1e1900 */
        /* <DEDUP_REMOVED lines=8> */
[----:B------:R-:W5:Y:S01]  /*0320*/  LDG.E R22, desc[UR12][R6.64+-0x10] ;  /* 0xfffff00c06167981 */ /* 0x000f62000c1e1900 */
[----:B------:R-:W-:-:S04]  /*0330*/  IADD3 R10, PT, PT, R10, 0x8, RZ ;  /* 0x000000080a0a7810 */ /* 0x000fc80007ffe0ff */
[----:B------:R-:W-:Y:S01]  /*0340*/  ISETP.NE.AND P1, PT, R10, RZ, PT ;  /* 0x000000ff0a00720c */ /* 0x000fe20003f25270 */
[----:B------:R-:W-:Y:S01]  /*0350*/  VIADD R8, R8, 0xfffffff8 ;  /* 0xfffffff808087836 */ /* 0x000fe20000000000 */
[----:B------:R-:W-:Y:S01]  /*0360*/  IADD3 R11, PT, PT, R11, 0x8, RZ ;  /* 0x000000080b0b7810 */ /* 0x000fe20007ffe0ff */
[----:B--2---:R-:W-:-:S04]  /*0370*/  FFMA R25, R25, R26, R2 ;  /* 0x0000001a19197223 */ /* 0x004fc80000000002 */
[----:B---3--:R-:W-:-:S04]  /*0380*/  FFMA R28, R28, R27, R25 ;  /* 0x0000001b1c1c7223 */ /* 0x008fc80000000019 */
[----:B----4-:R-:W-:-:S04]  /*0390*/  FFMA R20, R19, R20, R28 ;  /* 0x0000001413147223 */ /* 0x010fc8000000001c */
[----:B-----5:R-:W-:-:S04]  /*03a0*/  FFMA R18, R17, R18, R20 ;  /* 0x0000001211127223 */ /* 0x020fc80000000014 */
[----:B------:R-:W-:-:S04]  /*03b0*/  FFMA R16, R15, R16, R18 ;  /* 0x000000100f107223 */ /* 0x000fc80000000012 */
[----:B------:R-:W-:-:S04]  /*03c0*/  FFMA R13, R13, R14, R16 ;  /* 0x0000000e0d0d7223 */ /* 0x000fc80000000010 */
[----:B------:R-:W-:-:S04]  /*03d0*/  FFMA R12, R12, R23, R13 ;  /* 0x000000170c0c7223 */ /* 0x000fc8000000000d */
[----:B------:R-:W-:Y:S01]  /*03e0*/  FFMA R2, R21, R22, R12 ;  /* 0x0000001615027223 */ /* 0x000fe2000000000c */
[----:B------:R-:W-:Y:S06]  /*03f0*/  @P1 BRA `(.L_x_2) ;  /* 0xfffffffc00741947 */ /* 0x000fec000383ffff */
.L_x_1:
[----:B------:R-:W-:Y:S05]  /*0400*/  @!P0 BRA `(.L_x_0) ;  /* 0x0000000000d08947 */ /* 0x000fea0003800000 */
[----:B------:R-:W-:Y:S02]  /*0410*/  ISETP.GE.U32.AND P0, PT, R24, 0x4, PT ;  /* 0x000000041800780c */ /* 0x000fe40003f06070 */
[----:B------:R-:W-:-:S04]  /*0420*/  LOP3.LUT R14, R3, 0x3, RZ, 0xc0, !PT ;  /* 0x00000003030e7812 */ /* 0x000fc800078ec0ff */
[----:B------:R-:W-:-:S07]  /*0430*/  ISETP.NE.AND P1, PT, R14, RZ, PT ;  /* 0x000000ff0e00720c */ /* 0x000fce0003f25270 */
[----:B------:R-:W-:Y:S06]  /*0440*/  @!P0 BRA `(.L_x_3) ;  /* 0x0000000000508947 */ /* 0x000fec0003800000 */
[----:B------:R-:W1:Y:S01]  /*0450*/  LDC.64 R4, c[0x0][0x380] ;  /* 0x0000e000ff047b82 */ /* 0x000e620000000a00 */
[-C--:B------:R-:W-:Y:S02]  /*0460*/  LOP3.LUT R8, RZ, R9.reuse, RZ, 0x33, !PT ;  /* 0x00000009ff087212 */ /* 0x080fe400078e33ff */
[----:B------:R-:W-:Y:S02]  /*0470*/  IADD3 R11, PT, PT, R0, R9, RZ ;  /* 0x00000009000b7210 */ /* 0x000fe40007ffe0ff */
[----:B------:R-:W-:-:S03]  /*0480*/  IADD3 R13, PT, PT, R8, R3, RZ ;  /* 0x00000003080d7210 */ /* 0x000fc60007ffe0ff */
[----:B------:R-:W2:Y:S01]  /*0490*/  LDC.64 R6, c[0x0][0x388] ;  /* 0x0000e200ff067b82 */ /* 0x000ea20000000a00 */
[----:B-1----:R-:W-:-:S05]  /*04a0*/  IMAD.WIDE R4, R11, 0x4, R4 ;  /* 0x000000040b047825 */ /* 0x002fca00078e0204 */
[----:B0-----:R-:W3:Y:S01]  /*04b0*/  LDG.E R11, desc[UR12][R4.64] ;  /* 0x0000000c040b7981 */ /* 0x001ee2000c1e1900 */
[----:B--2---:R-:W-:-:S03]  /*04c0*/  IMAD.WIDE R6, R13, 0x4, R6 ;  /* 0x000000040d067825 */ /* 0x004fc600078e0206 */
[----:B------:R-:W2:Y:S04]  /*04d0*/  LDG.E R15, desc[UR12][R4.64+0x8] ;  /* 0x0000080c040f7981 */ /* 0x000ea8000c1e1900 */
[----:B------:R-:W3:Y:S04]  /*04e0*/  LDG.E R8, desc[UR12][R6.64] ;  /* 0x0000000c06087981 */ /* 0x000ee8000c1e1900 */
[----:B------:R-:W4:Y:S04]  /*04f0*/  LDG.E R13, desc[UR12][R4.64+0x4] ;  /* 0x0000040c040d7981 */ /* 0x000f28000c1e1900 */
[----:B------:R-:W4:Y:S04]  /*0500*/  LDG.E R10, desc[UR12][R6.64+-0x4] ;  /* 0xfffffc0c060a7981 */ /* 0x000f28000c1e1900 */
[----:B------:R-:W2:Y:S04]  /*0510*/  LDG.E R12, desc[UR12][R6.64+-0x8] ;  /* 0xfffff80c060c7981 */ /* 0x000ea8000c1e1900 */
[----:B------:R-:W5:Y:S04]  /*0520*/  LDG.E R17, desc[UR12][R4.64+0xc] ;  /* 0x00000c0c04117981 */ /* 0x000f68000c1e1900 */
[----:B------:R-:W5:Y:S01]  /*0530*/  LDG.E R16, desc[UR12][R6.64+-0xc] ;  /* 0xfffff40c06107981 */ /* 0x000f62000c1e1900 */
[----:B------:R-:W-:-:S02]  /*0540*/  VIADD R9, R9, 0x4 ;  /* 0x0000000409097836 */ /* 0x000fc40000000000 */
[----:B---3--:R-:W-:-:S04]  /*0550*/  FFMA R8, R11, R8, R2 ;  /* 0x000000080b087223 */ /* 0x008fc80000000002 */
[----:B----4-:R-:W-:-:S04]  /*0560*/  FFMA R8, R13, R10, R8 ;  /* 0x0000000a0d087223 */ /* 0x010fc80000000008 */
[----:B--2---:R-:W-:-:S04]  /*0570*/  FFMA R8, R15, R12, R8 ;  /* 0x0000000c0f087223 */ /* 0x004fc80000000008 */
[----:B-----5:R-:W-:-:S07]  /*0580*/  FFMA R2, R17, R16, R8 ;  /* 0x0000001011027223 */ /* 0x020fce0000000008 */
.L_x_3:
[----:B------:R-:W-:Y:S05]  /*0590*/  @!P1 BRA `(.L_x_0) ;  /* 0x00000000006c9947 */ /* 0x000fea0003800000 */
[----:B------:R-:W1:Y:S01]  /*05a0*/  LDC.64 R12, c[0x0][0x380] ;  /* 0x0000e000ff0c7b82 */ /* 0x000e620000000a00 */
[----:B------:R-:W-:Y:S02]  /*05b0*/  ISETP.NE.AND P0, PT, R14, 0x1, PT ;  /* 0x000000010e00780c */ /* 0x000fe40003f05270 */
[----:B------:R-:W-:-:S04]  /*05c0*/  LOP3.LUT R8, R3, 0x1, RZ, 0xc0, !PT ;  /* 0x0000000103087812 */ /* 0x000fc800078ec0ff */
[----:B------:R-:W-:Y:S01]  /*05d0*/  ISETP.NE.U32.AND P1, PT, R8, 0x1, PT ;  /* 0x000000010800780c */ /* 0x000fe20003f25070 */
[----:B------:R-:W2:Y:S06]  /*05e0*/  LDC.64 R10, c[0x0][0x388] ;  /* 0x0000e200ff0a7b82 */ /* 0x000eac0000000a00 */
[-C--:B------:R-:W-:Y:S02]  /*05f0*/  @P0 LOP3.LUT R8, RZ, R9.reuse, RZ, 0x33, !PT ;  /* 0x00000009ff080212 */ /* 0x080fe400078e33ff */
[----:B------:R-:W3:Y:S01]  /*0600*/  LDC.64 R6, c[0x0][0x380] ;  /* 0x0000e000ff067b82 */ /* 0x000ee20000000a00 */
[----:B------:R-:W-:Y:S01]  /*0610*/  @P0 IADD3 R15, PT, PT, R0, R9, RZ ;  /* 0x00000009000f0210 */ /* 0x000fe20007ffe0ff */
[----:B------:R-:W-:Y:S01]  /*0620*/  @P0 VIADD R9, R9, 0x2 ;  /* 0x0000000209090836 */ /* 0x000fe20000000000 */
[----:B------:R-:W-:-:S04]  /*0630*/  @P0 IADD3 R17, PT, PT, R8, R3, RZ ;  /* 0x0000000308110210 */ /* 0x000fc80007ffe0ff */
[-C--:B------:R-:W-:Y:S01]  /*0640*/  @!P1 LOP3.LUT R8, RZ, R9.reuse, RZ, 0x33, !PT ;  /* 0x00000009ff089212 */ /* 0x080fe200078e33ff */
[----:B------:R-:W4:Y:S01]  /*0650*/  LDC.64 R4, c[0x0][0x388] ;  /* 0x0000e200ff047b82 */ /* 0x000f220000000a00 */
[----:B-1----:R-:W-:Y:S01]  /*0660*/  @P0 IMAD.WIDE R12, R15, 0x4, R12 ;  /* 0x000000040f0c0825 */ /* 0x002fe200078e020c */
[----:B------:R-:W-:Y:S02]  /*0670*/  @!P1 IADD3 R9, PT, PT, R0, R9, RZ ;  /* 0x0000000900099210 */ /* 0x000fe40007ffe0ff */
[----:B------:R-:W-:Y:S02]  /*0680*/  @!P1 IADD3 R3, PT, PT, R8, R3, RZ ;  /* 0x0000000308039210 */ /* 0x000fe40007ffe0ff */
[----:B0-----:R-:W5:Y:S01]  /*0690*/  @P0 LDG.E R15, desc[UR12][R12.64] ;  /* 0x0000000c0c0f0981 */ /* 0x001f62000c1e1900 */
[----:B--2---:R-:W-:-:S03]  /*06a0*/  @P0 IMAD.WIDE R10, R17, 0x4, R10 ;  /* 0x00000004110a0825 */ /* 0x004fc600078e020a */
[----:B------:R-:W2:Y:S04]  /*06b0*/  @P0 LDG.E R17, desc[UR12][R12.64+0x4] ;  /* 0x0000040c0c110981 */ /* 0x000ea8000c1e1900 */
[----:B------:R-:W5:Y:S01]  /*06c0*/  @P0 LDG.E R8, desc[UR12][R10.64] ;  /* 0x0000000c0a080981 */ /* 0x000f62000c1e1900 */
[----:B---3--:R-:W-:-:S06]  /*06d0*/  @!P1 IMAD.WIDE R6, R9, 0x4, R6 ;  /* 0x0000000409069825 */ /* 0x008fcc00078e0206 */
[----:B------:R-:W3:Y:S01]  /*06e0*/  @!P1 LDG.E R7, desc[UR12][R6.64] ;  /* 0x0000000c06079981 */ /* 0x000ee2000c1e1900 */
[----:B----4-:R-:W-:-:S03]  /*06f0*/  @!P1 IMAD.WIDE R4, R3, 0x4, R4 ;  /* 0x0000000403049825 */ /* 0x010fc600078e0204 */
[----:B------:R-:W2:Y:S04]  /*0700*/  @P0 LDG.E R3, desc[UR12][R10.64+-0x4] ;  /* 0xfffffc0c0a030981 */ /* 0x000ea8000c1e1900 */
[----:B------:R-:W3:Y:S01]  /*0710*/  @!P1 LDG.E R4, desc[UR12][R4.64] ;  /* 0x0000000c04049981 */ /* 0x000ee2000c1e1900 */
[----:B-----5:R-:W-:-:S04]  /*0720*/  @P0 FFMA R8, R15, R8, R2 ;  /* 0x000000080f080223 */ /* 0x020fc80000000002 */
[----:B--2---:R-:W-:-:S04]  /*0730*/  @P0 FFMA R2, R17, R3, R8 ;  /* 0x0000000311020223 */ /* 0x004fc80000000008 */
[----:B---3--:R-:W-:-:S07]  /*0740*/  @!P1 FFMA R2, R7, R4, R2 ;  /* 0x0000000407029223 */ /* 0x008fce0000000002 */
.L_x_0:
[----:B------:R-:W1:Y:S02]  /*0750*/  LDC.64 R4, c[0x0][0x390] ;  /* 0x0000e400ff047b82 */ /* 0x000e640000000a00 */
[----:B-1----:R-:W-:-:S05]  /*0760*/  IMAD.WIDE R4, R0, 0x4, R4 ;  /* 0x0000000400047825 */ /* 0x002fca00078e0204 */
[----:B0-----:R-:W-:Y:S01]  /*0770*/  STG.E desc[UR12][R4.64], R2 ;  /* 0x0000000204007986 */ /* 0x001fe2000c10190c */
[----:B------:R-:W-:Y:S05]  /*0780*/  EXIT ;  /* 0x000000000000794d */ /* 0x000fea0003800000 */
.L_x_4:
[----:B------:R-:W-:-:S00]  /*0790*/  BRA `(.L_x_4) ;  /* 0xfffffffc00fc7947 */ /* 0x000fc0000383ffff */
[----:B------:R-:W-:-:S00]  /*07a0*/  NOP ;  /* 0x0000000000007918 */ /* 0x000fc00000000000 */
        /* <DEDUP_REMOVED lines=13> */
.L_x_5:


//--------------------- .nv.shared.reserved.0     --------------------------
	.section	.nv.shared.reserved.0,"aw",@nobits
	.weak		__nv_reservedSMEM_offset_0_alias
	.size		__nv_reservedSMEM_offset_0_alias, 0, 64
	.other		__nv_reservedSMEM_offset_0_alias,@"STO_CUDA_RESERVED_SHARED STV_DEFAULT"
__nv_reservedSMEM_offset_0_alias:
	.zero		0
	.zero		64


//--------------------- .nv.constant0._Z12conv1dKernelPKfS0_Pfii --------------------------
	.section	.nv.constant0._Z12conv1dKernelPKfS0_Pfii,"a",@progbits
	.sectionflags	@""
	.align	4
.nv.constant0._Z12conv1dKernelPKfS0_Pfii:
	.zero		928


//--------------------- SYMBOLS --------------------------

	.type		.nv.reservedSmem.offset0,@object
	.size		.nv.reservedSmem.offset0,0x4
